//
// Generated by NVIDIA NVVM Compiler
//
// Compiler Build ID: CL-36424714
// Cuda compilation tools, release 13.0, V13.0.88
// Based on NVVM 20.0.0
//

.version 9.0
.target sm_100
.address_size 64

	// .globl	rope_f32

.visible .entry rope_f32(
	.param .u64 .ptr .align 1 rope_f32_param_0,
	.param .u64 .ptr .align 1 rope_f32_param_1,
	.param .u64 .ptr .align 1 rope_f32_param_2,
	.param .u64 .ptr .align 1 rope_f32_param_3,
	.param .u32 rope_f32_param_4,
	.param .u32 rope_f32_param_5,
	.param .u32 rope_f32_param_6,
	.param .u32 rope_f32_param_7
)
{
	.reg .pred 	%p<2>;
	.reg .b32 	%r<14>;
	.reg .b32 	%f<10>;
	.reg .b64 	%rd<18>;

	ld.param.u64 	%rd1, [rope_f32_param_0];
	ld.param.u64 	%rd2, [rope_f32_param_1];
	ld.param.u64 	%rd3, [rope_f32_param_2];
	ld.param.u64 	%rd4, [rope_f32_param_3];
	ld.param.u32 	%r3, [rope_f32_param_5];
	ld.param.u32 	%r4, [rope_f32_param_6];
	ld.param.u32 	%r5, [rope_f32_param_7];
	mov.u32 	%r1, %tid.x;
	shr.u32 	%r6, %r4, 31;
	add.s32 	%r7, %r4, %r6;
	shr.s32 	%r2, %r7, 1;
	setp.ge.s32 	%p1, %r1, %r2;
	@%p1 bra 	$L__BB0_2;
	cvta.to.global.u64 	%rd5, %rd3;
	cvta.to.global.u64 	%rd6, %rd4;
	cvta.to.global.u64 	%rd7, %rd2;
	cvta.to.global.u64 	%rd8, %rd1;
	mov.u32 	%r8, %ctaid.y;
	mov.u32 	%r9, %ctaid.x;
	add.s32 	%r10, %r5, %r9;
	mad.lo.s32 	%r11, %r3, %r9, %r8;
	mad.lo.s32 	%r12, %r11, %r4, %r1;
	mad.lo.s32 	%r13, %r10, %r2, %r1;
	mul.wide.s32 	%rd9, %r13, 4;
	add.s64 	%rd10, %rd5, %rd9;
	ld.global.nc.f32 	%f1, [%rd10];
	add.s64 	%rd11, %rd6, %rd9;
	ld.global.nc.f32 	%f2, [%rd11];
	mul.wide.s32 	%rd12, %r12, 4;
	add.s64 	%rd13, %rd7, %rd12;
	ld.global.nc.f32 	%f3, [%rd13];
	mul.wide.s32 	%rd14, %r2, 4;
	add.s64 	%rd15, %rd13, %rd14;
	ld.global.nc.f32 	%f4, [%rd15];
	mul.f32 	%f5, %f1, %f3;
	mul.f32 	%f6, %f2, %f4;
	sub.f32 	%f7, %f5, %f6;
	add.s64 	%rd16, %rd8, %rd12;
	st.global.f32 	[%rd16], %f7;
	mul.f32 	%f8, %f1, %f4;
	fma.rn.f32 	%f9, %f2, %f3, %f8;
	add.s64 	%rd17, %rd16, %rd14;
	st.global.f32 	[%rd17], %f9;
$L__BB0_2:
	ret;

}


// ===== COMPILED SASS (sm_100) =====

	.target	sm_100

	.elftype	@"ET_EXEC"


//--------------------- .note.nv.tkinfo           --------------------------
	.section	.note.nv.tkinfo,"",@"SHT_NOTE"
	.sectionflags	@"SHF_NOTE_NV_TKINFO"
	.tkinfo
        /*0018*/ 	.word	0x00000002
        /*0030*/ 	.string	""
        /*0030*/ 	.string	"ptxas"
        /*0030*/ 	.string	"Cuda compilation tools, release 13.0, V13.0.88"
        /*0030*/ 	.string	"Build cuda_13.0.r13.0/compiler.36424714_0"
        /*0030*/ 	.string	"-arch sm_100 -m 64 "



//--------------------- .note.nv.cuinfo           --------------------------
	.section	.note.nv.cuinfo,"",@"SHT_NOTE"
	.sectionflags	@"SHF_NOTE_NV_CUINFO"
        /*0018*/ 	.short	0x0002
        /*001a*/ 	.short	0x0064
        /*001c*/ 	.short	0x0082
	.zero		2


//--------------------- .nv.info                  --------------------------
	.section	.nv.info,"",@"SHT_CUDA_INFO"
	.align	4


	//----- nvinfo : EIATTR_REGCOUNT
	.align		4
        /*0000*/ 	.byte	0x04, 0x2f
        /*0002*/ 	.short	(.L_1 - .L_0)
	.align		4
.L_0:
        /*0004*/ 	.word	index@(rope_f32)
        /*0008*/ 	.word	0x00000014


	//----- nvinfo : EIATTR_FRAME_SIZE
	.align		4
.L_1:
        /*000c*/ 	.byte	0x04, 0x11
        /*000e*/ 	.short	(.L_3 - .L_2)
	.align		4
.L_2:
        /*0010*/ 	.word	index@(rope_f32)
        /*0014*/ 	.word	0x00000000


	//----- nvinfo : EIATTR_MIN_STACK_SIZE
	.align		4
.L_3:
        /*0018*/ 	.byte	0x04, 0x12
        /*001a*/ 	.short	(.L_5 - .L_4)
	.align		4
.L_4:
        /*001c*/ 	.word	index@(rope_f32)
        /*0020*/ 	.word	0x00000000
.L_5:


//--------------------- .nv.compat                --------------------------
	.section	.nv.compat,"",@"SHT_CUDA_COMPAT_INFO"
	.align	4
        /*0000*/ 	.byte	0x02, 0x09, 0x00, 0x00, 0x02, 0x02, 0x01, 0x00, 0x02, 0x05, 0x05, 0x00, 0x03, 0x07, 0x01, 0x01
        /*0010*/ 	.byte	0x02, 0x03, 0x00, 0x00, 0x02, 0x06, 0x01, 0x00, 0x04, 0x0b, 0x08, 0x00, 0x09, 0x00, 0x00, 0x00
        /*0020*/ 	.byte	0x00, 0x00, 0x00, 0x00


//--------------------- .nv.info.rope_f32         --------------------------
	.section	.nv.info.rope_f32,"",@"SHT_CUDA_INFO"
	.sectionflags	@""
	.align	4


	//----- nvinfo : EIATTR_CUDA_API_VERSION
	.align		4
        /*0000*/ 	.byte	0x04, 0x37
        /*0002*/ 	.short	(.L_7 - .L_6)
.L_6:
        /*0004*/ 	.word	0x00000082


	//----- nvinfo : EIATTR_KPARAM_INFO
	.align		4
.L_7:
        /*0008*/ 	.byte	0x04, 0x17
        /*000a*/ 	.short	(.L_9 - .L_8)
.L_8:
        /*000c*/ 	.word	0x00000000
        /*0010*/ 	.short	0x0007
        /*0012*/ 	.short	0x002c
        /*0014*/ 	.byte	0x00, 0xf0, 0x11, 0x00


	//----- nvinfo : EIATTR_KPARAM_INFO
	.align		4
.L_9:
        /*0018*/ 	.byte	0x04, 0x17
        /*001a*/ 	.short	(.L_11 - .L_10)
.L_10:
        /*001c*/ 	.word	0x00000000
        /*0020*/ 	.short	0x0006
        /*0022*/ 	.short	0x0028
        /*0024*/ 	.byte	0x00, 0xf0, 0x11, 0x00


	//----- nvinfo : EIATTR_KPARAM_INFO
	.align		4
.L_11:
        /*0028*/ 	.byte	0x04, 0x17
        /*002a*/ 	.short	(.L_13 - .L_12)
.L_12:
        /*002c*/ 	.word	0x00000000
        /*0030*/ 	.short	0x0005
        /*0032*/ 	.short	0x0024
        /*0034*/ 	.byte	0x00, 0xf0, 0x11, 0x00


	//----- nvinfo : EIATTR_KPARAM_INFO
	.align		4
.L_13:
        /*0038*/ 	.byte	0x04, 0x17
        /*003a*/ 	.short	(.L_15 - .L_14)
.L_14:
        /*003c*/ 	.word	0x00000000
        /*0040*/ 	.short	0x0004
        /*0042*/ 	.short	0x0020
        /*0044*/ 	.byte	0x00, 0xf0, 0x11, 0x00


	//----- nvinfo : EIATTR_KPARAM_INFO
	.align		4
.L_15:
        /*0048*/ 	.byte	0x04, 0x17
        /*004a*/ 	.short	(.L_17 - .L_16)
.L_16:
        /*004c*/ 	.word	0x00000000
        /*0050*/ 	.short	0x0003
        /*0052*/ 	.short	0x0018
        /*0054*/ 	.byte	0x00, 0xf5, 0x21, 0x00


	//----- nvinfo : EIATTR_KPARAM_INFO
	.align		4
.L_17:
        /*0058*/ 	.byte	0x04, 0x17
        /*005a*/ 	.short	(.L_19 - .L_18)
.L_18:
        /*005c*/ 	.word	0x00000000
        /*0060*/ 	.short	0x0002
        /*0062*/ 	.short	0x0010
        /*0064*/ 	.byte	0x00, 0xf5, 0x21, 0x00


	//----- nvinfo : EIATTR_KPARAM_INFO
	.align		4
.L_19:
        /*0068*/ 	.byte	0x04, 0x17
        /*006a*/ 	.short	(.L_21 - .L_20)
.L_20:
        /*006c*/ 	.word	0x00000000
        /*0070*/ 	.short	0x0001
        /*0072*/ 	.short	0x0008
        /*0074*/ 	.byte	0x00, 0xf5, 0x21, 0x00


	//----- nvinfo : EIATTR_KPARAM_INFO
	.align		4
.L_21:
        /*0078*/ 	.byte	0x04, 0x17
        /*007a*/ 	.short	(.L_23 - .L_22)
.L_22:
        /*007c*/ 	.word	0x00000000
        /*0080*/ 	.short	0x0000
        /*0082*/ 	.short	0x0000
        /*0084*/ 	.byte	0x00, 0xf5, 0x21, 0x00


	//----- nvinfo : EIATTR_SPARSE_MMA_MASK
	.align		4
.L_23:
        /*0088*/ 	.byte	0x03, 0x50
        /*008a*/ 	.short	0x0000


	//----- nvinfo : EIATTR_MAXREG_COUNT
	.align		4
        /*008c*/ 	.byte	0x03, 0x1b
        /*008e*/ 	.short	0x00ff


	//----- nvinfo : EIATTR_MERCURY_ISA_VERSION
	.align		4
        /*0090*/ 	.byte	0x03, 0x5f
        /*0092*/ 	.short	0x0101


	//----- nvinfo : EIATTR_VRC_CTA_INIT_COUNT
	.align		4
        /*0094*/ 	.byte	0x02, 0x4a
	.zero		1
	.zero		1


	//----- nvinfo : EIATTR_EXIT_INSTR_OFFSETS
	.align		4
        /*0098*/ 	.byte	0x04, 0x1c
        /*009a*/ 	.short	(.L_25 - .L_24)


	//   ....[0]....
.L_24:
        /*009c*/ 	.word	0x00000060


	//   ....[1]....
        /*00a0*/ 	.word	0x00000240


	//----- nvinfo : EIATTR_CBANK_PARAM_SIZE
	.align		4
.L_25:
        /*00a4*/ 	.byte	0x03, 0x19
        /*00a6*/ 	.short	0x0030


	//----- nvinfo : EIATTR_PARAM_CBANK
	.align		4
        /*00a8*/ 	.byte	0x04, 0x0a
        /*00aa*/ 	.short	(.L_27 - .L_26)
	.align		4
.L_26:
        /*00ac*/ 	.word	index@(.nv.constant0.rope_f32)
        /*00b0*/ 	.short	0x0380
        /*00b2*/ 	.short	0x0030


	//----- nvinfo : EIATTR_SW_WAR
	.align		4
.L_27:
        /*00b4*/ 	.byte	0x04, 0x36
        /*00b6*/ 	.short	(.L_29 - .L_28)
.L_28:
        /*00b8*/ 	.word	0x00000008
.L_29:


//--------------------- .nv.callgraph             --------------------------
	.section	.nv.callgraph,"",@"SHT_CUDA_CALLGRAPH"
	.align	4
	.sectionentsize	8
	.align		4
        /*0000*/ 	.word	0x00000000
	.align		4
        /*0004*/ 	.word	0xffffffff
	.align		4
        /*0008*/ 	.word	0x00000000
	.align		4
        /*000c*/ 	.word	0xfffffffe
	.align		4
        /*0010*/ 	.word	0x00000000
	.align		4
        /*0014*/ 	.word	0xfffffffd
	.align		4
        /*0018*/ 	.word	0x00000000
	.align		4
        /*001c*/ 	.word	0xfffffffc


//--------------------- .text.rope_f32            --------------------------
	.section	.text.rope_f32,"ax",@progbits
	.align	128
        .global         rope_f32
        .type           rope_f32,@function
        .size           rope_f32,(.L_x_1 - rope_f32)
        .other          rope_f32,@"STO_CUDA_ENTRY STV_DEFAULT"
rope_f32:
.text.rope_f32:
[----:B------:R-:W-:Y:S08]  /*0000*/  LDC R1, c[0x0][0x37c] ;  /* 0x0000df00ff017b82 */ /* 0x000ff00000000800 */
[----:B------:R-:W0:Y:S01]  /*0010*/  LDC R15, c[0x0][0x3a8] ;  /* 0x0000ea00ff0f7b82 */ /* 0x000e220000000800 */
[----:B------:R-:W1:Y:S01]  /*0020*/  S2R R8, SR_TID.X ;  /* 0x0000000000087919 */ /* 0x000e620000002100 */
[----:B0-----:R-:W-:-:S04]  /*0030*/  LEA.HI R0, R15, R15, RZ, 0x1 ;  /* 0x0000000f0f007211 */ /* 0x001fc800078f08ff */
[----:B------:R-:W-:-:S04]  /*0040*/  SHF.R.S32.HI R13, RZ, 0x1, R0 ;  /* 0x00000001ff0d7819 */ /* 0x000fc80000011400 */
[----:B-1----:R-:W-:-:S13]  /*0050*/  ISETP.GE.AND P0, PT, R8, R13, PT ;  /* 0x0000000d0800720c */ /* 0x002fda0003f06270 */
[----:B------:R-:W-:Y:S05]  /*0060*/  @P0 EXIT ;  /* 0x000000000000094d */ /* 0x000fea0003800000 */
[----:B------:R-:W-:Y:S01]  /*0070*/  S2UR UR5, SR_CTAID.Y ;  /* 0x00000000000579c3 */ /* 0x000fe20000002600 */
[----:B------:R-:W0:Y:S01]  /*0080*/  LDCU UR7, c[0x0][0x3a4] ;  /* 0x00007480ff0777ac */ /* 0x000e220008000800 */
[----:B------:R-:W1:Y:S06]  /*0090*/  LDCU UR6, c[0x0][0x3ac] ;  /* 0x00007580ff0677ac */ /* 0x000e6c0008000800 */
[----:B------:R-:W0:Y:S01]  /*00a0*/  S2UR UR4, SR_CTAID.X ;  /* 0x00000000000479c3 */ /* 0x000e220000002500 */
[----:B------:R-:W2:Y:S07]  /*00b0*/  LDCU.64 UR8, c[0x0][0x358] ;  /* 0x00006b00ff0877ac */ /* 0x000eae0008000a00 */
[----:B------:R-:W3:Y:S08]  /*00c0*/  LDC.64 R6, c[0x0][0x388] ;  /* 0x0000e200ff067b82 */ /* 0x000ef00000000a00 */
[----:B------:R-:W4:Y:S08]  /*00d0*/  LDC.64 R4, c[0x0][0x398] ;  /* 0x0000e600ff047b82 */ /* 0x000f300000000a00 */
[----:B------:R-:W5:Y:S01]  /*00e0*/  LDC.64 R2, c[0x0][0x390] ;  /* 0x0000e400ff027b82 */ /* 0x000f620000000a00 */
[----:B0-----:R-:W-:-:S02]  /*00f0*/  UIMAD UR5, UR4, UR7, UR5 ;  /* 0x00000007040572a4 */ /* 0x001fc4000f8e0205 */
[----:B-1----:R-:W-:-:S04]  /*0100*/  UIADD3 UR4, UPT, UPT, UR4, UR6, URZ ;  /* 0x0000000604047290 */ /* 0x002fc8000fffe0ff */
[--C-:B------:R-:W-:Y:S02]  /*0110*/  IMAD R15, R15, UR5, R8.reuse ;  /* 0x000000050f0f7c24 */ /* 0x100fe4000f8e0208 */
[----:B------:R-:W-:Y:S02]  /*0120*/  IMAD R11, R13, UR4, R8 ;  /* 0x000000040d0b7c24 */ /* 0x000fe4000f8e0208 */
[----:B---3--:R-:W-:-:S04]  /*0130*/  IMAD.WIDE R6, R15, 0x4, R6 ;  /* 0x000000040f067825 */ /* 0x008fc800078e0206 */
[----:B----4-:R-:W-:-:S04]  /*0140*/  IMAD.WIDE R4, R11, 0x4, R4 ;  /* 0x000000040b047825 */ /* 0x010fc800078e0204 */
[----:B------:R-:W-:Y:S02]  /*0150*/  IMAD.WIDE R8, R13, 0x4, R6 ;  /* 0x000000040d087825 */ /* 0x000fe400078e0206 */
[----:B--2---:R-:W2:Y:S02]  /*0160*/  LDG.E.CONSTANT R4, desc[UR8][R4.64] ;  /* 0x0000000804047981 */ /* 0x004ea4000c1e9900 */
[----:B-----5:R-:W-:Y:S02]  /*0170*/  IMAD.WIDE R2, R11, 0x4, R2 ;  /* 0x000000040b027825 */ /* 0x020fe400078e0202 */
[----:B------:R-:W2:Y:S01]  /*0180*/  LDG.E.CONSTANT R9, desc[UR8][R8.64] ;  /* 0x0000000808097981 */ /* 0x000ea2000c1e9900 */
[----:B------:R-:W0:Y:S03]  /*0190*/  LDC.64 R10, c[0x0][0x380] ;  /* 0x0000e000ff0a7b82 */ /* 0x000e260000000a00 */
[----:B------:R-:W3:Y:S04]  /*01a0*/  LDG.E.CONSTANT R2, desc[UR8][R2.64] ;  /* 0x0000000802027981 */ /* 0x000ee8000c1e9900 */
[----:B------:R-:W4:Y:S01]  /*01b0*/  LDG.E.CONSTANT R7, desc[UR8][R6.64] ;  /* 0x0000000806077981 */ /* 0x000f22000c1e9900 */
[----:B0-----:R-:W-:-:S04]  /*01c0*/  IMAD.WIDE R10, R15, 0x4, R10 ;  /* 0x000000040f0a7825 */ /* 0x001fc800078e020a */
[----:B------:R-:W-:-:S04]  /*01d0*/  IMAD.WIDE R12, R13, 0x4, R10 ;  /* 0x000000040d0c7825 */ /* 0x000fc800078e020a */
[-C--:B--2---:R-:W-:Y:S01]  /*01e0*/  FMUL R15, R4, R9.reuse ;  /* 0x00000009040f7220 */ /* 0x084fe20000400000 */
[----:B---3--:R-:W-:-:S03]  /*01f0*/  FMUL R17, R2, R9 ;  /* 0x0000000902117220 */ /* 0x008fc60000400000 */
[-C--:B----4-:R-:W-:Y:S01]  /*0200*/  FFMA R15, R2, R7.reuse, -R15 ;  /* 0x00000007020f7223 */ /* 0x090fe2000000080f */
[----:B------:R-:W-:-:S04]  /*0210*/  FFMA R17, R4, R7, R17 ;  /* 0x0000000704117223 */ /* 0x000fc80000000011 */
[----:B------:R-:W-:Y:S04]  /*0220*/  STG.E desc[UR8][R10.64], R15 ;  /* 0x0000000f0a007986 */ /* 0x000fe8000c101908 */
[----:B------:R-:W-:Y:S01]  /*0230*/  STG.E desc[UR8][R12.64], R17 ;  /* 0x000000110c007986 */ /* 0x000fe2000c101908 */
[----:B------:R-:W-:Y:S05]  /*0240*/  EXIT ;  /* 0x000000000000794d */ /* 0x000fea0003800000 */
.L_x_0:
[----:B------:R-:W-:-:S00]  /*0250*/  BRA `(.L_x_0) ;  /* 0xfffffffc00fc7947 */ /* 0x000fc0000383ffff */
[----:B------:R-:W-:-:S00]  /*0260*/  NOP ;  /* 0x0000000000007918 */ /* 0x000fc00000000000 */
        /* <DEDUP_REMOVED lines=9> */
.L_x_1:


//--------------------- .nv.shared.reserved.0     --------------------------
	.section	.nv.shared.reserved.0,"aw",@nobits
	.weak		__nv_reservedSMEM_offset_0_alias
	.size		__nv_reservedSMEM_offset_0_alias, 0, 64
	.other		__nv_reservedSMEM_offset_0_alias,@"STO_CUDA_RESERVED_SHARED STV_DEFAULT"
__nv_reservedSMEM_offset_0_alias:
	.zero		0
	.zero		64


//--------------------- .nv.constant0.rope_f32    --------------------------
	.section	.nv.constant0.rope_f32,"a",@progbits
	.sectionflags	@""
	.align	4
.nv.constant0.rope_f32:
	.zero		944


//--------------------- SYMBOLS --------------------------

	.type		.nv.reservedSmem.offset0,@object
	.size		.nv.reservedSmem.offset0,0x4
